	.headerflags	@"EF_CUDA_TEXMODE_UNIFIED EF_CUDA_64BIT_ADDRESS EF_CUDA_ACCELERATORS EF_CUDA_SM90 EF_CUDA_VIRTUAL_SM(EF_CUDA_SM90)"
	.elftype	@"ET_EXEC"


//--------------------- .nv.info                  --------------------------
	.section	.nv.info,"",@"SHT_CUDA_INFO"
	.align	4


	//----- nvinfo : EIATTR_REGCOUNT
	.align		4
        /*0000*/ 	.byte	0x04, 0x2f
        /*0002*/ 	.short	(.L_1 - .L_0)
	.align		4
.L_0:
        /*0004*/ 	.word	index@(triton_poi_fused_convolution_div_max_pool2d_with_indices_relu_sub_5)
        /*0008*/ 	.word	0x0000001e


	//----- nvinfo : EIATTR_MIN_STACK_SIZE
	.align		4
.L_1:
        /*000c*/ 	.byte	0x04, 0x12
        /*000e*/ 	.short	(.L_3 - .L_2)
	.align		4
.L_2:
        /*0010*/ 	.word	index@(triton_poi_fused_convolution_div_max_pool2d_with_indices_relu_sub_5)
        /*0014*/ 	.word	0x00000000


	//----- nvinfo : EIATTR_FRAME_SIZE
	.align		4
.L_3:
        /*0018*/ 	.byte	0x04, 0x11
        /*001a*/ 	.short	(.L_5 - .L_4)
	.align		4
.L_4:
        /*001c*/ 	.word	index@(triton_poi_fused_convolution_div_max_pool2d_with_indices_relu_sub_5)
        /*0020*/ 	.word	0x00000000


	//----- nvinfo : EIATTR_MIN_STACK_SIZE
	.align		4
.L_5:
        /*0024*/ 	.byte	0x04, 0x12
        /*0026*/ 	.short	(.L_7 - .L_6)
	.align		4
.L_6:
        /*0028*/ 	.word	index@(triton_poi_fused_convolution_div_max_pool2d_with_indices_relu_sub_5)
        /*002c*/ 	.word	0x00000000
.L_7:


//--------------------- .nv.info.triton_poi_fused_convolution_div_max_pool2d_with_indices_relu_sub_5 --------------------------
	.section	.nv.info.triton_poi_fused_convolution_div_max_pool2d_with_indices_relu_sub_5,"",@"SHT_CUDA_INFO"
	.sectionflags	@""
	.align	4


	//----- nvinfo : EIATTR_CUDA_API_VERSION
	.align		4
        /*0000*/ 	.byte	0x04, 0x37
        /*0002*/ 	.short	(.L_9 - .L_8)
.L_8:
        /*0004*/ 	.word	0x0000007c


	//----- nvinfo : EIATTR_KPARAM_INFO
	.align		4
.L_9:
        /*0008*/ 	.byte	0x04, 0x17
        /*000a*/ 	.short	(.L_11 - .L_10)
.L_10:
        /*000c*/ 	.word	0x00000000
        /*0010*/ 	.short	0x0003
        /*0012*/ 	.short	0x0014
        /*0014*/ 	.byte	0x00, 0xf0, 0x11, 0x00


	//----- nvinfo : EIATTR_KPARAM_INFO
	.align		4
.L_11:
        /*0018*/ 	.byte	0x04, 0x17
        /*001a*/ 	.short	(.L_13 - .L_12)
.L_12:
        /*001c*/ 	.word	0x00000000
        /*0020*/ 	.short	0x0002
        /*0022*/ 	.short	0x0010
        /*0024*/ 	.byte	0x00, 0xf0, 0x11, 0x00


	//----- nvinfo : EIATTR_KPARAM_INFO
	.align		4
.L_13:
        /*0028*/ 	.byte	0x04, 0x17
        /*002a*/ 	.short	(.L_15 - .L_14)
.L_14:
        /*002c*/ 	.word	0x00000000
        /*0030*/ 	.short	0x0001
        /*0032*/ 	.short	0x0008
        /*0034*/ 	.byte	0x00, 0xf4, 0x21, 0x00


	//----- nvinfo : EIATTR_KPARAM_INFO
	.align		4
.L_15:
        /*0038*/ 	.byte	0x04, 0x17
        /*003a*/ 	.short	(.L_17 - .L_16)
.L_16:
        /*003c*/ 	.word	0x00000000
        /*0040*/ 	.short	0x0000
        /*0042*/ 	.short	0x0000
        /*0044*/ 	.byte	0x00, 0xf4, 0x21, 0x00


	//----- nvinfo : EIATTR_SPARSE_MMA_MASK
	.align		4
.L_17:
        /*0048*/ 	.byte	0x03, 0x50
        /*004a*/ 	.short	0x0000


	//----- nvinfo : EIATTR_MAXREG_COUNT
	.align		4
        /*004c*/ 	.byte	0x03, 0x1b
        /*004e*/ 	.short	0x00ff


	//----- nvinfo : EIATTR_EXIT_INSTR_OFFSETS
	.align		4
        /*0050*/ 	.byte	0x04, 0x1c
        /*0052*/ 	.short	(.L_19 - .L_18)


	//   ....[0]....
.L_18:
        /*0054*/ 	.word	0x000005f0


	//   ....[1]....
        /*0058*/ 	.word	0x00000640


	//----- nvinfo : EIATTR_REQNTID
	.align		4
.L_19:
        /*005c*/ 	.byte	0x04, 0x10
        /*005e*/ 	.short	(.L_21 - .L_20)
.L_20:
        /*0060*/ 	.word	0x00000080
        /*0064*/ 	.word	0x00000001
        /*0068*/ 	.word	0x00000001


	//----- nvinfo : EIATTR_CBANK_PARAM_SIZE
	.align		4
.L_21:
        /*006c*/ 	.byte	0x03, 0x19
        /*006e*/ 	.short	0x0018


	//----- nvinfo : EIATTR_PARAM_CBANK
	.align		4
        /*0070*/ 	.byte	0x04, 0x0a
        /*0072*/ 	.short	(.L_23 - .L_22)
	.align		4
.L_22:
        /*0074*/ 	.word	index@(.nv.constant0.triton_poi_fused_convolution_div_max_pool2d_with_indices_relu_sub_5)
        /*0078*/ 	.short	0x0210
        /*007a*/ 	.short	0x0018


	//----- nvinfo : EIATTR_SW_WAR
	.align		4
.L_23:
        /*007c*/ 	.byte	0x04, 0x36
        /*007e*/ 	.short	(.L_25 - .L_24)
.L_24:
        /*0080*/ 	.word	0x00000008
.L_25:


//--------------------- .nv.callgraph             --------------------------
	.section	.nv.callgraph,"",@"SHT_CUDA_CALLGRAPH"
	.align	4
	.sectionentsize	8
	.align		4
        /*0000*/ 	.word	0x00000000
	.align		4
        /*0004*/ 	.word	0xffffffff
	.align		4
        /*0008*/ 	.word	0x00000000
	.align		4
        /*000c*/ 	.word	0xfffffffe
	.align		4
        /*0010*/ 	.word	0x00000000
	.align		4
        /*0014*/ 	.word	0xfffffffd
	.align		4
        /*0018*/ 	.word	0x00000000
	.align		4
        /*001c*/ 	.word	0xfffffffc


//--------------------- .text.triton_poi_fused_convolution_div_max_pool2d_with_indices_relu_sub_5 --------------------------
	.section	.text.triton_poi_fused_convolution_div_max_pool2d_with_indices_relu_sub_5,"ax",@progbits
	.sectionflags	@"SHF_BARRIERS=1"
	.align	128
        .global         triton_poi_fused_convolution_div_max_pool2d_with_indices_relu_sub_5
        .type           triton_poi_fused_convolution_div_max_pool2d_with_indices_relu_sub_5,@function
        .size           triton_poi_fused_convolution_div_max_pool2d_with_indices_relu_sub_5,(.L_x_1 - triton_poi_fused_convolution_div_max_pool2d_with_indices_relu_sub_5)
        .other          triton_poi_fused_convolution_div_max_pool2d_with_indices_relu_sub_5,@"STO_CUDA_ENTRY STV_DEFAULT"
triton_poi_fused_convolution_div_max_pool2d_with_indices_relu_sub_5:
.text.triton_poi_fused_convolution_div_max_pool2d_with_indices_relu_sub_5:
[----:B------:R-:W0:Y:S01]  /*0000*/  LDC R1, c[0x0][0x28] ;  /* 0x00000a00ff017b82 */ /* 0x000e220000000800 */
[----:B------:R-:W1:Y:S07]  /*0010*/  S2R R0, SR_CTAID.X ;  /* 0x0000000000007919 */ /* 0x000e6e0000002500 */
[----:B------:R-:W2:Y:S01]  /*0020*/  LDC.64 R14, c[0x0][0x210] ;  /* 0x00008400ff0e7b82 */ /* 0x000ea20000000a00 */
[----:B------:R-:W-:Y:S01]  /*0030*/  IMAD.MOV.U32 R19, RZ, RZ, RZ ;  /* 0x000000ffff137224 */ /* 0x000fe200078e00ff */
[----:B------:R-:W-:Y:S01]  /*0040*/  ULDC.64 UR6, c[0x0][0x208] ;  /* 0x0000820000067ab9 */ /* 0x000fe20000000a00 */
[----:B------:R-:W3:Y:S01]  /*0050*/  S2R R21, SR_TID.X ;  /* 0x0000000000157919 */ /* 0x000ee20000002100 */
[----:B------:R-:W4:Y:S01]  /*0060*/  S2R R18, SR_CTAID.Y ;  /* 0x0000000000127919 */ /* 0x000f220000002600 */
[----:B------:R-:W-:-:S02]  /*0070*/  IMAD.MOV.U32 R20, RZ, RZ, RZ ;  /* 0x000000ffff147224 */ /* 0x000fc400078e00ff */
[----:B-1----:R-:W-:Y:S01]  /*0080*/  IMAD.SHL.U32 R0, R0, 0x10, RZ ;  /* 0x0000001000007824 */ /* 0x002fe200078e00ff */
[----:B---3--:R-:W-:-:S04]  /*0090*/  SHF.R.U32.HI R17, RZ, 0x4, R21 ;  /* 0x00000004ff117819 */ /* 0x008fc80000011615 */
[----:B------:R-:W-:Y:S01]  /*00a0*/  LOP3.LUT R6, R0, 0xf, R21, 0xf8, !PT ;  /* 0x0000000f00067812 */ /* 0x000fe200078ef815 */
[----:B----4-:R-:W-:Y:S01]  /*00b0*/  IMAD.SHL.U32 R16, R18, 0x40, RZ ;  /* 0x0000004012107824 */ /* 0x010fe200078e00ff */
[----:B------:R-:W-:Y:S02]  /*00c0*/  SGXT.U32 R17, R17, 0x3 ;  /* 0x000000031111781a */ /* 0x000fe40000000000 */
[----:B------:R-:W-:Y:S02]  /*00d0*/  ISETP.GE.AND P0, PT, R6, 0x9, PT ;  /* 0x000000090600780c */ /* 0x000fe40003f06270 */
[----:B------:R-:W-:Y:S02]  /*00e0*/  LOP3.LUT R2, R16, R17, RZ, 0xfc, !PT ;  /* 0x0000001110027212 */ /* 0x000fe400078efcff */
[----:B------:R-:W-:Y:S02]  /*00f0*/  LOP3.LUT R3, R16, 0x8, R17, 0xfe, !PT ;  /* 0x0000000810037812 */ /* 0x000fe400078efe11 */
[----:B------:R-:W-:Y:S01]  /*0100*/  LOP3.LUT R4, R16, 0x10, R17, 0xfe, !PT ;  /* 0x0000001010047812 */ /* 0x000fe200078efe11 */
[--C-:B------:R-:W-:Y:S01]  /*0110*/  IMAD R27, R2, 0x9, R6.reuse ;  /* 0x00000009021b7824 */ /* 0x100fe200078e0206 */
[----:B------:R-:W-:Y:S01]  /*0120*/  LOP3.LUT R7, R16, 0x18, R17, 0xfe, !PT ;  /* 0x0000001810077812 */ /* 0x000fe200078efe11 */
[--C-:B------:R-:W-:Y:S01]  /*0130*/  IMAD R3, R3, 0x9, R6.reuse ;  /* 0x0000000903037824 */ /* 0x100fe200078e0206 */
[----:B------:R-:W-:Y:S01]  /*0140*/  LOP3.LUT R9, R16, 0x20, R17, 0xfe, !PT ;  /* 0x0000002010097812 */ /* 0x000fe200078efe11 */
[--C-:B------:R-:W-:Y:S01]  /*0150*/  IMAD R5, R4, 0x9, R6.reuse ;  /* 0x0000000904057824 */ /* 0x100fe200078e0206 */
[----:B------:R-:W-:Y:S01]  /*0160*/  LOP3.LUT R11, R16, 0x28, R17, 0xfe, !PT ;  /* 0x00000028100b7812 */ /* 0x000fe200078efe11 */
[----:B------:R-:W-:Y:S01]  /*0170*/  IMAD R7, R7, 0x9, R6 ;  /* 0x0000000907077824 */ /* 0x000fe200078e0206 */
[----:B------:R-:W-:Y:S01]  /*0180*/  LOP3.LUT R13, R16, 0x30, R17, 0xfe, !PT ;  /* 0x00000030100d7812 */ /* 0x000fe200078efe11 */
[----:B--2---:R-:W-:Y:S01]  /*0190*/  IMAD.WIDE R26, R27, 0x4, R14 ;  /* 0x000000041b1a7825 */ /* 0x004fe200078e020e */
[----:B------:R-:W-:-:S03]  /*01a0*/  LOP3.LUT R23, R16, 0x38, R17, 0xfe, !PT ;  /* 0x0000003810177812 */ /* 0x000fc600078efe11 */
[--C-:B------:R-:W-:Y:S01]  /*01b0*/  IMAD R9, R9, 0x9, R6.reuse ;  /* 0x0000000909097824 */ /* 0x100fe200078e0206 */
[----:B------:R1:W2:Y:S01]  /*01c0*/  @!P0 LDG.E.EL R19, desc[UR6][R26.64] ;  /* 0x000000061a138981 */ /* 0x0002a2000c2e1900 */
[--C-:B------:R-:W-:Y:S02]  /*01d0*/  IMAD R11, R11, 0x9, R6.reuse ;  /* 0x000000090b0b7824 */ /* 0x100fe400078e0206 */
[--C-:B------:R-:W-:Y:S02]  /*01e0*/  IMAD R13, R13, 0x9, R6.reuse ;  /* 0x000000090d0d7824 */ /* 0x100fe400078e0206 */
[----:B------:R-:W-:Y:S02]  /*01f0*/  IMAD R23, R23, 0x9, R6 ;  /* 0x0000000917177824 */ /* 0x000fe400078e0206 */
[----:B------:R-:W-:Y:S01]  /*0200*/  IMAD.WIDE R2, R3, 0x4, R14 ;  /* 0x0000000403027825 */ /* 0x000fe200078e020e */
[----:B------:R-:W-:-:S03]  /*0210*/  CS2R R24, SRZ ;  /* 0x0000000000187805 */ /* 0x000fc6000001ff00 */
[--C-:B------:R-:W-:Y:S01]  /*0220*/  IMAD.WIDE R4, R5, 0x4, R14.reuse ;  /* 0x0000000405047825 */ /* 0x100fe200078e020e */
[----:B-1----:R-:W-:Y:S01]  /*0230*/  CS2R R26, SRZ ;  /* 0x00000000001a7805 */ /* 0x002fe2000001ff00 */
[----:B------:R1:W3:Y:S02]  /*0240*/  @!P0 LDG.E.EL R20, desc[UR6][R2.64] ;  /* 0x0000000602148981 */ /* 0x0002e4000c2e1900 */
[----:B------:R-:W-:-:S04]  /*0250*/  IMAD.WIDE R6, R7, 0x4, R14 ;  /* 0x0000000407067825 */ /* 0x000fc800078e020e */
[--C-:B------:R-:W-:Y:S01]  /*0260*/  IMAD.WIDE R8, R9, 0x4, R14.reuse ;  /* 0x0000000409087825 */ /* 0x100fe200078e020e */
[----:B------:R-:W4:Y:S03]  /*0270*/  @!P0 LDG.E.EL R24, desc[UR6][R6.64] ;  /* 0x0000000606188981 */ /* 0x000f26000c2e1900 */
[----:B------:R-:W-:-:S04]  /*0280*/  IMAD.WIDE R10, R11, 0x4, R14 ;  /* 0x000000040b0a7825 */ /* 0x000fc800078e020e */
[--C-:B------:R-:W-:Y:S01]  /*0290*/  IMAD.WIDE R12, R13, 0x4, R14.reuse ;  /* 0x000000040d0c7825 */ /* 0x100fe200078e020e */
[----:B------:R-:W5:Y:S03]  /*02a0*/  @!P0 LDG.E.EL R25, desc[UR6][R10.64] ;  /* 0x000000060a198981 */ /* 0x000f66000c2e1900 */
[----:B------:R-:W-:Y:S01]  /*02b0*/  IMAD.WIDE R14, R23, 0x4, R14 ;  /* 0x00000004170e7825 */ /* 0x000fe200078e020e */
[----:B------:R1:W5:Y:S03]  /*02c0*/  @!P0 LDG.E.EL R27, desc[UR6][R12.64] ;  /* 0x000000060c1b8981 */ /* 0x000366000c2e1900 */
[----:B------:R-:W-:Y:S01]  /*02d0*/  IMAD.MOV.U32 R22, RZ, RZ, RZ ;  /* 0x000000ffff167224 */ /* 0x000fe200078e00ff */
[----:B------:R-:W5:Y:S01]  /*02e0*/  @!P0 LDG.E.EL R26, desc[UR6][R14.64] ;  /* 0x000000060e1a8981 */ /* 0x000f62000c2e1900 */
[----:B------:R-:W-:-:S04]  /*02f0*/  IMAD.MOV.U32 R23, RZ, RZ, RZ ;  /* 0x000000ffff177224 */ /* 0x000fc800078e00ff */
[----:B------:R-:W5:Y:S04]  /*0300*/  @!P0 LDG.E.EL R22, desc[UR6][R4.64] ;  /* 0x0000000604168981 */ /* 0x000f68000c2e1900 */
[----:B------:R1:W5:Y:S01]  /*0310*/  @!P0 LDG.E.EL R23, desc[UR6][R8.64] ;  /* 0x0000000608178981 */ /* 0x000362000c2e1900 */
[----:B------:R-:W1:Y:S02]  /*0320*/  S2UR UR5, SR_CgaCtaId ;  /* 0x00000000000579c3 */ /* 0x000e640000008800 */
[----:B-1----:R-:W-:Y:S01]  /*0330*/  IMAD.SHL.U32 R2, R21, 0x40, RZ ;  /* 0x0000004015027824 */ /* 0x002fe200078e00ff */
[----:B------:R-:W-:-:S04]  /*0340*/  UMOV UR4, 0x400 ;  /* 0x0000040000047882 */ /* 0x000fc80000000000 */
[----:B------:R-:W-:-:S04]  /*0350*/  LOP3.LUT R2, R2, 0x3c0, RZ, 0xc0, !PT ;  /* 0x000003c002027812 */ /* 0x000fc800078ec0ff */
[----:B------:R-:W-:-:S04]  /*0360*/  LOP3.LUT R3, R2, R17, RZ, 0xfc, !PT ;  /* 0x0000001102037212 */ /* 0x000fc800078efcff */
[----:B------:R-:W-:Y:S01]  /*0370*/  LEA.HI R3, R2, R3, RZ, 0x1c ;  /* 0x0000000302037211 */ /* 0x000fe200078fe0ff */
[----:B0-----:R-:W-:-:S06]  /*0380*/  UPRMT UR4, UR5, 0x654, UR4 ;  /* 0x0000065405047896 */ /* 0x001fcc0008000004 */
[----:B------:R-:W-:Y:S02]  /*0390*/  LEA R12, R3, UR4, 0x2 ;  /* 0x00000004030c7c11 */ /* 0x000fe4000f8e10ff */
[----:B------:R-:W-:Y:S01]  /*03a0*/  SHF.R.U32.HI R2, RZ, 0x2, R21 ;  /* 0x00000002ff027819 */ /* 0x000fe20000011615 */
[----:B------:R-:W-:-:S03]  /*03b0*/  IMAD.SHL.U32 R21, R21, 0x4, RZ ;  /* 0x0000000415157824 */ /* 0x000fc600078e00ff */
[----:B------:R-:W-:Y:S02]  /*03c0*/  LOP3.LUT R3, R2, 0x1c, RZ, 0xc0, !PT ;  /* 0x0000001c02037812 */ /* 0x000fe400078ec0ff */
[----:B------:R-:W-:-:S05]  /*03d0*/  LOP3.LUT R8, R21, 0x1fc, RZ, 0xc0, !PT ;  /* 0x000001fc15087812 */ /* 0x000fca00078ec0ff */
[----:B------:R-:W-:-:S05]  /*03e0*/  IMAD.IADD R3, R8, 0x1, R3 ;  /* 0x0000000108037824 */ /* 0x000fca00078e0203 */
[----:B------:R-:W-:Y:S02]  /*03f0*/  LEA R4, R3, UR4, 0x2 ;  /* 0x0000000403047c11 */ /* 0x000fe4000f8e10ff */
[----:B------:R-:W-:Y:S02]  /*0400*/  SHF.R.S32.HI R3, RZ, 0x19, R18 ;  /* 0x00000019ff037819 */ /* 0x000fe40000011412 */
[----:B------:R-:W-:Y:S02]  /*0410*/  LOP3.LUT R16, R16, 0x3c, R21, 0xf8, !PT ;  /* 0x0000003c10107812 */ /* 0x000fe400078ef815 */
[----:B------:R-:W-:-:S04]  /*0420*/  SGXT R3, R3, 0x1 ;  /* 0x000000010303781a */ /* 0x000fc80000000200 */
[----:B------:R-:W-:Y:S02]  /*0430*/  LEA.HI R9, R3, R16, RZ, 0x6 ;  /* 0x0000001003097211 */ /* 0x000fe400078f30ff */
[----:B------:R-:W0:Y:S02]  /*0440*/  LDC.64 R2, c[0x0][0x218] ;  /* 0x00008600ff027b82 */ /* 0x000e240000000a00 */
[----:B------:R-:W-:Y:S02]  /*0450*/  LOP3.LUT R11, R9, 0xffffffc0, RZ, 0xc0, !PT ;  /* 0xffffffc0090b7812 */ /* 0x000fe400078ec0ff */
[----:B------:R-:W-:Y:S02]  /*0460*/  SHF.R.S32.HI R10, RZ, 0x6, R9 ;  /* 0x00000006ff0a7819 */ /* 0x000fe40000011409 */
[----:B------:R-:W-:Y:S01]  /*0470*/  LOP3.LUT R9, R0, R17, RZ, 0xfc, !PT ;  /* 0x0000001100097212 */ /* 0x000fe200078efcff */
[----:B------:R-:W-:Y:S01]  /*0480*/  IMAD.IADD R11, R16, 0x1, -R11 ;  /* 0x00000001100b7824 */ /* 0x000fe200078e0a0b */
[----:B------:R-:W-:-:S02]  /*0490*/  LOP3.LUT R0, R0, 0x8, R17, 0xfe, !PT ;  /* 0x0000000800007812 */ /* 0x000fc400078efe11 */
[----:B------:R-:W-:Y:S01]  /*04a0*/  ISETP.GE.AND P1, PT, R9, 0x9, PT ;  /* 0x000000090900780c */ /* 0x000fe20003f26270 */
[----:B------:R-:W-:Y:S01]  /*04b0*/  IMAD R10, R10, 0x240, R11 ;  /* 0x000002400a0a7824 */ /* 0x000fe200078e020b */
[----:B------:R-:W-:-:S03]  /*04c0*/  ISETP.GE.AND P0, PT, R0, 0x9, PT ;  /* 0x000000090000780c */ /* 0x000fc60003f06270 */
[----:B------:R-:W-:Y:S01]  /*04d0*/  IMAD R9, R9, 0x40, R10 ;  /* 0x0000004009097824 */ /* 0x000fe200078e020a */
[----:B--2---:R-:W-:Y:S04]  /*04e0*/  STS [R12], R19 ;  /* 0x000000130c007388 */ /* 0x004fe80000000800 */
[----:B---3--:R-:W-:Y:S04]  /*04f0*/  STS [R12+0x20], R20 ;  /* 0x000020140c007388 */ /* 0x008fe80000000800 */
[----:B----4-:R-:W-:Y:S04]  /*0500*/  STS [R12+0x60], R24 ;  /* 0x000060180c007388 */ /* 0x010fe80000000800 */
[----:B-----5:R-:W-:Y:S04]  /*0510*/  STS [R12+0xa0], R25 ;  /* 0x0000a0190c007388 */ /* 0x020fe80000000800 */
[----:B------:R-:W-:Y:S04]  /*0520*/  STS [R12+0xc0], R27 ;  /* 0x0000c01b0c007388 */ /* 0x000fe80000000800 */
[----:B------:R-:W-:Y:S04]  /*0530*/  STS [R12+0xe0], R26 ;  /* 0x0000e01a0c007388 */ /* 0x000fe80000000800 */
[----:B------:R-:W-:Y:S04]  /*0540*/  STS [R12+0x40], R22 ;  /* 0x000040160c007388 */ /* 0x000fe80000000800 */
[----:B------:R1:W-:Y:S01]  /*0550*/  STS [R12+0x80], R23 ;  /* 0x000080170c007388 */ /* 0x0003e20000000800 */
[----:B------:R-:W-:Y:S06]  /*0560*/  BAR.SYNC.DEFER_BLOCKING 0x0 ;  /* 0x0000000000007b1d */ /* 0x000fec0000010000 */
[----:B------:R-:W2:Y:S01]  /*0570*/  LDS.128 R4, [R4] ;  /* 0x0000000004047984 */ /* 0x000ea20000000c00 */
[----:B-1----:R-:W-:-:S04]  /*0580*/  LOP3.LUT R12, R8, 0x200, RZ, 0xfc, !PT ;  /* 0x00000200080c7812 */ /* 0x002fc800078efcff */
[----:B------:R-:W-:-:S04]  /*0590*/  SHF.R.U32.HI R12, RZ, 0x4, R12 ;  /* 0x00000004ff0c7819 */ /* 0x000fc8000001160c */
[----:B------:R-:W-:-:S05]  /*05a0*/  LOP3.LUT R11, R12, 0x3c, RZ, 0xc0, !PT ;  /* 0x0000003c0c0b7812 */ /* 0x000fca00078ec0ff */
[----:B------:R-:W-:Y:S02]  /*05b0*/  IMAD.IADD R11, R8, 0x1, R11 ;  /* 0x00000001080b7824 */ /* 0x000fe400078e020b */
[----:B0-----:R-:W-:-:S03]  /*05c0*/  IMAD.WIDE R8, R9, 0x4, R2 ;  /* 0x0000000409087825 */ /* 0x001fc600078e0202 */
[----:B------:R-:W-:Y:S02]  /*05d0*/  LEA R11, R11, UR4, 0x2 ;  /* 0x000000040b0b7c11 */ /* 0x000fe4000f8e10ff */
[----:B--2---:R0:W-:Y:S02]  /*05e0*/  @!P1 STG.E.128 desc[UR6][R8.64], R4 ;  /* 0x0000000408009986 */ /* 0x0041e4000c101d06 */
[----:B0-----:R-:W-:Y:S05]  /*05f0*/  @P0 EXIT ;  /* 0x000000000000094d */ /* 0x001fea0003800000 */
[----:B------:R-:W1:Y:S01]  /*0600*/  LDS.128 R12, [R11+0x800] ;  /* 0x000800000b0c7984 */ /* 0x000e620000000c00 */
[----:B0-----:R-:W-:-:S04]  /*0610*/  IMAD R5, R0, 0x40, R10 ;  /* 0x0000004000057824 */ /* 0x001fc800078e020a */
[----:B------:R-:W-:-:S05]  /*0620*/  IMAD.WIDE R2, R5, 0x4, R2 ;  /* 0x0000000405027825 */ /* 0x000fca00078e0202 */
[----:B-1----:R-:W-:Y:S01]  /*0630*/  STG.E.128 desc[UR6][R2.64], R12 ;  /* 0x0000000c02007986 */ /* 0x002fe2000c101d06 */
[----:B------:R-:W-:Y:S05]  /*0640*/  EXIT ;  /* 0x000000000000794d */ /* 0x000fea0003800000 */
.L_x_0:
[----:B------:R-:W-:-:S00]  /*0650*/  BRA `(.L_x_0) ;  /* 0xfffffffc00fc7947 */ /* 0x000fc0000383ffff */
[----:B------:R-:W-:-:S00]  /*0660*/  NOP ;  /* 0x0000000000007918 */ /* 0x000fc00000000000 */
        /* <DEDUP_REMOVED lines=9> */
.L_x_1:


//--------------------- .nv.shared.triton_poi_fused_convolution_div_max_pool2d_with_indices_relu_sub_5 --------------------------
	.section	.nv.shared.triton_poi_fused_convolution_div_max_pool2d_with_indices_relu_sub_5,"aw",@nobits
	.sectionflags	@""
	.align	16
	.zero		1024


//--------------------- .nv.constant0.triton_poi_fused_convolution_div_max_pool2d_with_indices_relu_sub_5 --------------------------
	.section	.nv.constant0.triton_poi_fused_convolution_div_max_pool2d_with_indices_relu_sub_5,"a",@progbits
	.sectionflags	@""
	.align	4
.nv.constant0.triton_poi_fused_convolution_div_max_pool2d_with_indices_relu_sub_5:
	.zero		552
